//
// Generated by NVIDIA NVVM Compiler
//
// Compiler Build ID: CL-36424714
// Cuda compilation tools, release 13.0, V13.0.88
// Based on NVVM 20.0.0
//

.version 9.0
.target sm_100
.address_size 64

	// .globl	_Z6vecAddiiPfS_S_
.extern .func  (.param .b32 func_retval0) vprintf
(
	.param .b64 vprintf_param_0,
	.param .b64 vprintf_param_1
)
;
.global .align 4 .u32 monitor;
.global .align 4 .u32 signal;
.global .align 4 .u32 threadNum;
.global .align 1 .b8 $str[15] = {98, 108, 111, 99, 107, 78, 117, 109, 32, 61, 32, 37, 100, 10};
.global .align 1 .b8 $str$1[47] = {106, 106, 61, 32, 37, 100, 44, 32, 105, 105, 61, 32, 37, 100, 44, 32, 116, 104, 114, 101, 97, 100, 78, 117, 109, 32, 61, 32, 37, 100, 44, 32, 98, 108, 111, 99, 107, 78, 117, 109, 32, 61, 32, 37, 100, 10};
.global .align 1 .b8 $str$2[14] = {109, 111, 110, 105, 116, 111, 114, 32, 61, 32, 37, 100, 10};
.global .align 1 .b8 $str$3[36] = {110, 111, 119, 32, 115, 105, 103, 110, 97, 108, 32, 105, 115, 32, 37, 100, 32, 97, 110, 100, 32, 109, 111, 110, 105, 116, 111, 114, 32, 105, 115, 32, 37, 100, 10};
.global .align 1 .b8 $str$4[40] = {64, 64, 64, 32, 110, 111, 119, 32, 115, 105, 103, 110, 97, 108, 32, 105, 115, 32, 37, 100, 32, 97, 110, 100, 32, 109, 111, 110, 105, 116, 111, 114, 32, 105, 115, 32, 37, 100, 10};

.visible .entry _Z6vecAddiiPfS_S_(
	.param .u32 _Z6vecAddiiPfS_S__param_0,
	.param .u32 _Z6vecAddiiPfS_S__param_1,
	.param .u64 .ptr .align 1 _Z6vecAddiiPfS_S__param_2,
	.param .u64 .ptr .align 1 _Z6vecAddiiPfS_S__param_3,
	.param .u64 .ptr .align 1 _Z6vecAddiiPfS_S__param_4
)
{
	.local .align 16 .b8 	__local_depot0[16];
	.reg .b64 	%SP;
	.reg .b64 	%SPL;
	.reg .pred 	%p<11>;
	.reg .b32 	%r<44>;
	.reg .b32 	%f<4>;
	.reg .b64 	%rd<28>;

	mov.u64 	%SPL, __local_depot0;
	cvta.local.u64 	%SP, %SPL;
	ld.param.u32 	%r7, [_Z6vecAddiiPfS_S__param_0];
	ld.param.u32 	%r8, [_Z6vecAddiiPfS_S__param_1];
	ld.param.u64 	%rd2, [_Z6vecAddiiPfS_S__param_2];
	ld.param.u64 	%rd3, [_Z6vecAddiiPfS_S__param_3];
	ld.param.u64 	%rd4, [_Z6vecAddiiPfS_S__param_4];
	add.u64 	%rd5, %SP, 0;
	add.u64 	%rd1, %SPL, 0;
	mov.u32 	%r9, %ctaid.x;
	mov.u32 	%r10, %ntid.x;
	mov.u32 	%r1, %tid.x;
	mad.lo.s32 	%r2, %r9, %r10, %r1;
	mov.u32 	%r11, %ctaid.y;
	mov.u32 	%r12, %ntid.y;
	mov.u32 	%r3, %tid.y;
	mad.lo.s32 	%r4, %r11, %r12, %r3;
	mov.u32 	%r13, %nctaid.x;
	mov.u32 	%r14, %nctaid.y;
	mul.lo.s32 	%r15, %r13, %r14;
	mov.u32 	%r16, %nctaid.z;
	mul.lo.s32 	%r5, %r15, %r16;
	or.b32  	%r17, %r4, %r2;
	setp.ne.s32 	%p1, %r17, 0;
	@%p1 bra 	$L__BB0_2;
	st.local.u32 	[%rd1], %r5;
	mov.u64 	%rd6, $str;
	cvta.global.u64 	%rd7, %rd6;
	{ // callseq 0, 0
	.param .b64 param0;
	st.param.b64 	[param0], %rd7;
	.param .b64 param1;
	st.param.b64 	[param1], %rd5;
	.param .b32 retval0;
	call.uni (retval0), 
	vprintf, 
	(
	param0, 
	param1
	);
	ld.param.b32 	%r18, [retval0];
	} // callseq 0
$L__BB0_2:
	atom.global.add.u32 	%r20, [threadNum], 1;
	ld.global.u32 	%r21, [threadNum];
	st.local.v4.u32 	[%rd1], {%r1, %r3, %r21, %r5};
	mov.u64 	%rd9, $str$1;
	cvta.global.u64 	%rd10, %rd9;
	{ // callseq 1, 0
	.param .b64 param0;
	st.param.b64 	[param0], %rd10;
	.param .b64 param1;
	st.param.b64 	[param1], %rd5;
	.param .b32 retval0;
	call.uni (retval0), 
	vprintf, 
	(
	param0, 
	param1
	);
	ld.param.b32 	%r22, [retval0];
	} // callseq 1
	or.b32  	%r6, %r3, %r1;
	setp.ne.s32 	%p2, %r6, 0;
	@%p2 bra 	$L__BB0_6;
	atom.global.add.u32 	%r24, [monitor], 1;
	ld.global.u32 	%r25, [monitor];
	st.local.u32 	[%rd1], %r25;
	mov.u64 	%rd12, $str$2;
	cvta.global.u64 	%rd13, %rd12;
	{ // callseq 2, 0
	.param .b64 param0;
	st.param.b64 	[param0], %rd13;
	.param .b64 param1;
	st.param.b64 	[param1], %rd5;
	.param .b32 retval0;
	call.uni (retval0), 
	vprintf, 
	(
	param0, 
	param1
	);
	ld.param.b32 	%r26, [retval0];
	} // callseq 2
	atom.relaxed.global.cas.b32 	%r28, [monitor], %r5, 0;
	setp.ne.s32 	%p3, %r28, %r5;
	@%p3 bra 	$L__BB0_5;
	atom.relaxed.global.cas.b32 	%r29, [signal], 0, 1;
	ld.global.u32 	%r30, [signal];
	ld.global.u32 	%r31, [monitor];
	st.local.v2.u32 	[%rd1], {%r30, %r31};
	mov.u64 	%rd15, $str$3;
	cvta.global.u64 	%rd16, %rd15;
	{ // callseq 3, 0
	.param .b64 param0;
	st.param.b64 	[param0], %rd16;
	.param .b64 param1;
	st.param.b64 	[param1], %rd5;
	.param .b32 retval0;
	call.uni (retval0), 
	vprintf, 
	(
	param0, 
	param1
	);
	ld.param.b32 	%r32, [retval0];
	} // callseq 3
$L__BB0_5:
	atom.relaxed.global.cas.b32 	%r34, [signal], 0, 0;
	setp.eq.s32 	%p4, %r34, 0;
	@%p4 bra 	$L__BB0_5;
$L__BB0_6:
	setp.ne.s32 	%p5, %r6, 0;
	bar.sync 	0;
	@%p5 bra 	$L__BB0_10;
	atom.global.add.u32 	%r35, [monitor], 1;
	atom.relaxed.global.cas.b32 	%r36, [monitor], %r5, 0;
	setp.ne.s32 	%p6, %r36, %r5;
	@%p6 bra 	$L__BB0_9;
	atom.relaxed.global.cas.b32 	%r37, [signal], 1, 0;
	ld.global.u32 	%r38, [signal];
	ld.global.u32 	%r39, [monitor];
	st.local.v2.u32 	[%rd1], {%r38, %r39};
	mov.u64 	%rd18, $str$4;
	cvta.global.u64 	%rd19, %rd18;
	{ // callseq 4, 0
	.param .b64 param0;
	st.param.b64 	[param0], %rd19;
	.param .b64 param1;
	st.param.b64 	[param1], %rd5;
	.param .b32 retval0;
	call.uni (retval0), 
	vprintf, 
	(
	param0, 
	param1
	);
	ld.param.b32 	%r40, [retval0];
	} // callseq 4
$L__BB0_9:
	atom.relaxed.global.cas.b32 	%r42, [signal], 1, 1;
	setp.eq.s32 	%p7, %r42, 1;
	@%p7 bra 	$L__BB0_9;
$L__BB0_10:
	bar.sync 	0;
	setp.ge.s32 	%p8, %r4, %r7;
	setp.ge.s32 	%p9, %r2, %r8;
	or.pred  	%p10, %p8, %p9;
	@%p10 bra 	$L__BB0_12;
	mad.lo.s32 	%r43, %r8, %r4, %r2;
	cvta.to.global.u64 	%rd21, %rd2;
	mul.wide.s32 	%rd22, %r43, 4;
	add.s64 	%rd23, %rd21, %rd22;
	ld.global.f32 	%f1, [%rd23];
	cvta.to.global.u64 	%rd24, %rd3;
	add.s64 	%rd25, %rd24, %rd22;
	ld.global.f32 	%f2, [%rd25];
	add.f32 	%f3, %f1, %f2;
	cvta.to.global.u64 	%rd26, %rd4;
	add.s64 	%rd27, %rd26, %rd22;
	st.global.f32 	[%rd27], %f3;
$L__BB0_12:
	ret;

}


// ===== COMPILED SASS (sm_100) =====

	.target	sm_100

	.elftype	@"ET_EXEC"


//--------------------- .note.nv.tkinfo           --------------------------
	.section	.note.nv.tkinfo,"",@"SHT_NOTE"
	.sectionflags	@"SHF_NOTE_NV_TKINFO"
	.tkinfo
        /*0018*/ 	.word	0x00000002
        /*0030*/ 	.string	""
        /*0030*/ 	.string	"ptxas"
        /*0030*/ 	.string	"Cuda compilation tools, release 13.0, V13.0.88"
        /*0030*/ 	.string	"Build cuda_13.0.r13.0/compiler.36424714_0"
        /*0030*/ 	.string	"-arch sm_100 -m 64 "



//--------------------- .note.nv.cuinfo           --------------------------
	.section	.note.nv.cuinfo,"",@"SHT_NOTE"
	.sectionflags	@"SHF_NOTE_NV_CUINFO"
        /*0018*/ 	.short	0x0002
        /*001a*/ 	.short	0x0064
        /*001c*/ 	.short	0x0082
	.zero		2


//--------------------- .nv.info                  --------------------------
	.section	.nv.info,"",@"SHT_CUDA_INFO"
	.align	4


	//----- nvinfo : EIATTR_REGCOUNT
	.align		4
        /*0000*/ 	.byte	0x04, 0x2f
        /*0002*/ 	.short	(.L_9 - .L_8)
	.align		4
.L_8:
        /*0004*/ 	.word	index@(_Z6vecAddiiPfS_S_)
        /*0008*/ 	.word	0x0000001d


	//----- nvinfo : EIATTR_FRAME_SIZE
	.align		4
.L_9:
        /*000c*/ 	.byte	0x04, 0x11
        /*000e*/ 	.short	(.L_11 - .L_10)
	.align		4
.L_10:
        /*0010*/ 	.word	index@(_Z6vecAddiiPfS_S_)
        /*0014*/ 	.word	0x00000010


	//----- nvinfo : EIATTR_MIN_STACK_SIZE
	.align		4
.L_11:
        /*0018*/ 	.byte	0x04, 0x12
        /*001a*/ 	.short	(.L_13 - .L_12)
	.align		4
.L_12:
        /*001c*/ 	.word	index@(_Z6vecAddiiPfS_S_)
        /*0020*/ 	.word	0x00000010
.L_13:


//--------------------- .nv.compat                --------------------------
	.section	.nv.compat,"",@"SHT_CUDA_COMPAT_INFO"
	.align	4
        /*0000*/ 	.byte	0x02, 0x09, 0x00, 0x00, 0x02, 0x02, 0x01, 0x00, 0x02, 0x05, 0x05, 0x00, 0x03, 0x07, 0x01, 0x01
        /*0010*/ 	.byte	0x02, 0x03, 0x00, 0x00, 0x02, 0x06, 0x01, 0x00, 0x04, 0x0b, 0x08, 0x00, 0x09, 0x00, 0x00, 0x00
        /*0020*/ 	.byte	0x00, 0x00, 0x00, 0x00


//--------------------- .nv.info._Z6vecAddiiPfS_S_ --------------------------
	.section	.nv.info._Z6vecAddiiPfS_S_,"",@"SHT_CUDA_INFO"
	.sectionflags	@""
	.align	4


	//----- nvinfo : EIATTR_CUDA_API_VERSION
	.align		4
        /*0000*/ 	.byte	0x04, 0x37
        /*0002*/ 	.short	(.L_15 - .L_14)
.L_14:
        /*0004*/ 	.word	0x00000082


	//----- nvinfo : EIATTR_KPARAM_INFO
	.align		4
.L_15:
        /*0008*/ 	.byte	0x04, 0x17
        /*000a*/ 	.short	(.L_17 - .L_16)
.L_16:
        /*000c*/ 	.word	0x00000000
        /*0010*/ 	.short	0x0004
        /*0012*/ 	.short	0x0018
        /*0014*/ 	.byte	0x00, 0xf5, 0x21, 0x00


	//----- nvinfo : EIATTR_KPARAM_INFO
	.align		4
.L_17:
        /*0018*/ 	.byte	0x04, 0x17
        /*001a*/ 	.short	(.L_19 - .L_18)
.L_18:
        /*001c*/ 	.word	0x00000000
        /*0020*/ 	.short	0x0003
        /*0022*/ 	.short	0x0010
        /*0024*/ 	.byte	0x00, 0xf5, 0x21, 0x00


	//----- nvinfo : EIATTR_KPARAM_INFO
	.align		4
.L_19:
        /*0028*/ 	.byte	0x04, 0x17
        /*002a*/ 	.short	(.L_21 - .L_20)
.L_20:
        /*002c*/ 	.word	0x00000000
        /*0030*/ 	.short	0x0002
        /*0032*/ 	.short	0x0008
        /*0034*/ 	.byte	0x00, 0xf5, 0x21, 0x00


	//----- nvinfo : EIATTR_KPARAM_INFO
	.align		4
.L_21:
        /*0038*/ 	.byte	0x04, 0x17
        /*003a*/ 	.short	(.L_23 - .L_22)
.L_22:
        /*003c*/ 	.word	0x00000000
        /*0040*/ 	.short	0x0001
        /*0042*/ 	.short	0x0004
        /*0044*/ 	.byte	0x00, 0xf0, 0x11, 0x00


	//----- nvinfo : EIATTR_KPARAM_INFO
	.align		4
.L_23:
        /*0048*/ 	.byte	0x04, 0x17
        /*004a*/ 	.short	(.L_25 - .L_24)
.L_24:
        /*004c*/ 	.word	0x00000000
        /*0050*/ 	.short	0x0000
        /*0052*/ 	.short	0x0000
        /*0054*/ 	.byte	0x00, 0xf0, 0x11, 0x00


	//----- nvinfo : EIATTR_SPARSE_MMA_MASK
	.align		4
.L_25:
        /*0058*/ 	.byte	0x03, 0x50
        /*005a*/ 	.short	0x0000


	//----- nvinfo : EIATTR_MAXREG_COUNT
	.align		4
        /*005c*/ 	.byte	0x03, 0x1b
        /*005e*/ 	.short	0x00ff


	//----- nvinfo : EIATTR_NUM_BARRIERS
	.align		4
        /*0060*/ 	.byte	0x02, 0x4c
        /*0062*/ 	.byte	0x01
	.zero		1


	//----- nvinfo : EIATTR_EXTERNS
	.align		4
        /*0064*/ 	.byte	0x04, 0x0f
        /*0066*/ 	.short	(.L_27 - .L_26)


	//   ....[0]....
	.align		4
.L_26:
        /*0068*/ 	.word	index@(vprintf)


	//----- nvinfo : EIATTR_MERCURY_ISA_VERSION
	.align		4
.L_27:
        /*006c*/ 	.byte	0x03, 0x5f
        /*006e*/ 	.short	0x0101


	//----- nvinfo : EIATTR_INT_WARP_WIDE_INSTR_OFFSETS
	.align		4
        /*0070*/ 	.byte	0x04, 0x31
        /*0072*/ 	.short	(.L_29 - .L_28)


	//   ....[0]....
.L_28:
        /*0074*/ 	.word	0x00000240


	//   ....[1]....
        /*0078*/ 	.word	0x00000380


	//   ....[2]....
        /*007c*/ 	.word	0x000006a0


	//----- nvinfo : EIATTR_VRC_CTA_INIT_COUNT
	.align		4
.L_29:
        /*0080*/ 	.byte	0x02, 0x4a
	.zero		1
	.zero		1


	//----- nvinfo : EIATTR_SYSCALL_OFFSETS
	.align		4
        /*0084*/ 	.byte	0x04, 0x46
        /*0086*/ 	.short	(.L_31 - .L_30)


	//   ....[0]....
.L_30:
        /*0088*/ 	.word	0x00000200


	//   ....[1]....
        /*008c*/ 	.word	0x00000330


	//   ....[2]....
        /*0090*/ 	.word	0x00000460


	//   ....[3]....
        /*0094*/ 	.word	0x000005c0


	//   ....[4]....
        /*0098*/ 	.word	0x00000840


	//----- nvinfo : EIATTR_EXIT_INSTR_OFFSETS
	.align		4
.L_31:
        /*009c*/ 	.byte	0x04, 0x1c
        /*009e*/ 	.short	(.L_33 - .L_32)


	//   ....[0]....
.L_32:
        /*00a0*/ 	.word	0x00000920


	//   ....[1]....
        /*00a4*/ 	.word	0x000009e0


	//----- nvinfo : EIATTR_CRS_STACK_SIZE
	.align		4
.L_33:
        /*00a8*/ 	.byte	0x04, 0x1e
        /*00aa*/ 	.short	(.L_35 - .L_34)
.L_34:
        /*00ac*/ 	.word	0x00000000


	//----- nvinfo : EIATTR_CBANK_PARAM_SIZE
	.align		4
.L_35:
        /*00b0*/ 	.byte	0x03, 0x19
        /*00b2*/ 	.short	0x0020


	//----- nvinfo : EIATTR_PARAM_CBANK
	.align		4
        /*00b4*/ 	.byte	0x04, 0x0a
        /*00b6*/ 	.short	(.L_37 - .L_36)
	.align		4
.L_36:
        /*00b8*/ 	.word	index@(.nv.constant0._Z6vecAddiiPfS_S_)
        /*00bc*/ 	.short	0x0380
        /*00be*/ 	.short	0x0020


	//----- nvinfo : EIATTR_SW_WAR
	.align		4
.L_37:
        /*00c0*/ 	.byte	0x04, 0x36
        /*00c2*/ 	.short	(.L_39 - .L_38)
.L_38:
        /*00c4*/ 	.word	0x00000008
.L_39:


//--------------------- .nv.callgraph             --------------------------
	.section	.nv.callgraph,"",@"SHT_CUDA_CALLGRAPH"
	.align	4
	.sectionentsize	8
	.align		4
        /*0000*/ 	.word	0x00000000
	.align		4
        /*0004*/ 	.word	0xffffffff
	.align		4
        /*0008*/ 	.word	index@(_Z6vecAddiiPfS_S_)
	.align		4
        /*000c*/ 	.word	index@(vprintf)
	.align		4
        /*0010*/ 	.word	0x00000000
	.align		4
        /*0014*/ 	.word	0xfffffffe
	.align		4
        /*0018*/ 	.word	0x00000000
	.align		4
        /*001c*/ 	.word	0xfffffffd
	.align		4
        /*0020*/ 	.word	0x00000000
	.align		4
        /*0024*/ 	.word	0xfffffffc


//--------------------- .nv.constant4             --------------------------
	.section	.nv.constant4,"a",@progbits
	.align	8
	.align		8
.nv.constant4:
        /*0000*/ 	.dword	vprintf
	.align		8
        /*0008*/ 	.dword	monitor
	.align		8
        /*0010*/ 	.dword	signal
	.align		8
        /*0018*/ 	.dword	threadNum
	.align		8
        /*0020*/ 	.dword	$str
	.align		8
        /*0028*/ 	.dword	$str$1
	.align		8
        /*0030*/ 	.dword	$str$2
	.align		8
        /*0038*/ 	.dword	$str$3
	.align		8
        /*0040*/ 	.dword	$str$4


//--------------------- .text._Z6vecAddiiPfS_S_   --------------------------
	.section	.text._Z6vecAddiiPfS_S_,"ax",@progbits
	.align	128
        .global         _Z6vecAddiiPfS_S_
        .type           _Z6vecAddiiPfS_S_,@function
        .size           _Z6vecAddiiPfS_S_,(.L_x_13 - _Z6vecAddiiPfS_S_)
        .other          _Z6vecAddiiPfS_S_,@"STO_CUDA_ENTRY STV_DEFAULT"
_Z6vecAddiiPfS_S_:
.text._Z6vecAddiiPfS_S_:
[----:B------:R-:W0:Y:S01]  /*0000*/  LDC R1, c[0x0][0x37c] ;  /* 0x0000df00ff017b82 */ /* 0x000e220000000800 */
[----:B------:R-:W1:Y:S01]  /*0010*/  S2R R16, SR_TID.X ;  /* 0x0000000000107919 */ /* 0x000e620000002100 */
[----:B------:R-:W2:Y:S06]  /*0020*/  LDCU UR7, c[0x0][0x2fc] ;  /* 0x00005f80ff0777ac */ /* 0x000eac0008000800 */
[----:B------:R-:W1:Y:S01]  /*0030*/  LDC R3, c[0x0][0x360] ;  /* 0x0000d800ff037b82 */ /* 0x000e620000000800 */
[----:B0-----:R-:W-:Y:S01]  /*0040*/  VIADD R1, R1, 0xfffffff0 ;  /* 0xfffffff001017836 */ /* 0x001fe20000000000 */
[----:B------:R-:W0:Y:S01]  /*0050*/  S2R R17, SR_TID.Y ;  /* 0x0000000000117919 */ /* 0x000e220000002200 */
[----:B------:R-:W3:Y:S01]  /*0060*/  LDCU UR6, c[0x0][0x2f8] ;  /* 0x00005f00ff0677ac */ /* 0x000ee20008000800 */
[----:B------:R-:W-:Y:S01]  /*0070*/  BSSY.RECONVERGENT B6, `(.L_x_0) ;  /* 0x000001a000067945 */ /* 0x000fe20003800200 */
[----:B------:R-:W4:Y:S03]  /*0080*/  LDCU.64 UR36, c[0x0][0x358] ;  /* 0x00006b00ff2477ac */ /* 0x000f260008000a00 */
[----:B------:R-:W1:Y:S08]  /*0090*/  S2UR UR8, SR_CTAID.X ;  /* 0x00000000000879c3 */ /* 0x000e700000002500 */
[----:B------:R-:W0:Y:S01]  /*00a0*/  S2UR UR9, SR_CTAID.Y ;  /* 0x00000000000979c3 */ /* 0x000e220000002600 */
[----:B---3--:R-:W-:-:S07]  /*00b0*/  IADD3 R24, P1, PT, R1, UR6, RZ ;  /* 0x0000000601187c10 */ /* 0x008fce000ff3e0ff */
[----:B------:R-:W0:Y:S01]  /*00c0*/  LDC R0, c[0x0][0x364] ;  /* 0x0000d900ff007b82 */ /* 0x000e220000000800 */
[----:B------:R-:W3:Y:S01]  /*00d0*/  LDCU UR4, c[0x0][0x370] ;  /* 0x00006e00ff0477ac */ /* 0x000ee20008000800 */
[----:B--2---:R-:W-:Y:S01]  /*00e0*/  IMAD.X R23, RZ, RZ, UR7, P1 ;  /* 0x00000007ff177e24 */ /* 0x004fe200088e06ff */
[----:B------:R-:W3:Y:S05]  /*00f0*/  LDCU UR5, c[0x0][0x374] ;  /* 0x00006e80ff0577ac */ /* 0x000eea0008000800 */
[----:B------:R-:W2:Y:S01]  /*0100*/  LDC R19, c[0x0][0x378] ;  /* 0x0000de00ff137b82 */ /* 0x000ea20000000800 */
[----:B-1----:R-:W-:Y:S01]  /*0110*/  IMAD R26, R3, UR8, R16 ;  /* 0x00000008031a7c24 */ /* 0x002fe2000f8e0210 */
[----:B---3--:R-:W-:Y:S01]  /*0120*/  UIMAD UR4, UR4, UR5, URZ ;  /* 0x00000005040472a4 */ /* 0x008fe2000f8e02ff */
[----:B0-----:R-:W-:-:S05]  /*0130*/  IMAD R25, R0, UR9, R17 ;  /* 0x0000000900197c24 */ /* 0x001fca000f8e0211 */
[----:B------:R-:W-:Y:S01]  /*0140*/  LOP3.LUT P0, RZ, R25, R26, RZ, 0xfc, !PT ;  /* 0x0000001a19ff7212 */ /* 0x000fe2000780fcff */
[----:B--2---:R-:W-:-:S12]  /*0150*/  IMAD R19, R19, UR4, RZ ;  /* 0x0000000413137c24 */ /* 0x004fd8000f8e02ff */
[----:B----4-:R-:W-:Y:S05]  /*0160*/  @P0 BRA `(.L_x_1) ;  /* 0x0000000000280947 */ /* 0x010fea0003800000 */
[----:B------:R-:W-:Y:S01]  /*0170*/  MOV R0, 0x0 ;  /* 0x0000000000007802 */ /* 0x000fe20000000f00 */
[----:B------:R0:W-:Y:S01]  /*0180*/  STL [R1], R19 ;  /* 0x0000001301007387 */ /* 0x0001e20000100800 */
[----:B------:R-:W1:Y:S01]  /*0190*/  LDCU.64 UR4, c[0x4][0x20] ;  /* 0x01000400ff0477ac */ /* 0x000e620008000a00 */
[----:B------:R-:W-:Y:S01]  /*01a0*/  IMAD.MOV.U32 R6, RZ, RZ, R24 ;  /* 0x000000ffff067224 */ /* 0x000fe200078e0018 */
[----:B------:R0:W2:Y:S01]  /*01b0*/  LDC.64 R2, c[0x4][R0] ;  /* 0x0100000000027b82 */ /* 0x0000a20000000a00 */
[----:B------:R-:W-:Y:S02]  /*01c0*/  IMAD.MOV.U32 R7, RZ, RZ, R23 ;  /* 0x000000ffff077224 */ /* 0x000fe400078e0017 */
[----:B-1----:R-:W-:Y:S01]  /*01d0*/  IMAD.U32 R4, RZ, RZ, UR4 ;  /* 0x00000004ff047e24 */ /* 0x002fe2000f8e00ff */
[----:B0-----:R-:W-:-:S07]  /*01e0*/  MOV R5, UR5 ;  /* 0x0000000500057c02 */ /* 0x001fce0008000f00 */
[----:B------:R-:W-:-:S07]  /*01f0*/  LEPC R20, `(.L_x_1) ;  /* 0x000000001014794e */ /* 0x000fce0000000000 */
[----:B--2---:R-:W-:Y:S05]  /*0200*/  CALL.ABS.NOINC R2 ;  /* 0x0000000002007343 */ /* 0x004fea0003c00000 */
.L_x_1:
[----:B------:R-:W-:Y:S05]  /*0210*/  BSYNC.RECONVERGENT B6 ;  /* 0x0000000000067941 */ /* 0x000fea0003800200 */
.L_x_0:
[----:B------:R-:W0:Y:S01]  /*0220*/  S2R R0, SR_LANEID ;  /* 0x0000000000007919 */ /* 0x000e220000000000 */
[----:B------:R-:W1:Y:S01]  /*0230*/  LDC.64 R8, c[0x4][0x18] ;  /* 0x01000600ff087b82 */ /* 0x000e620000000a00 */
[----:B------:R-:W-:Y:S02]  /*0240*/  VOTEU.ANY UR4, UPT, PT ;  /* 0x0000000000047886 */ /* 0x000fe400038e0100 */
[----:B------:R-:W-:Y:S02]  /*0250*/  UFLO.U32 UR5, UR4 ;  /* 0x00000004000572bd */ /* 0x000fe400080e0000 */
[----:B------:R-:W1:Y:S04]  /*0260*/  POPC R11, UR4 ;  /* 0x00000004000b7d09 */ /* 0x000e680008000000 */
[----:B0-----:R-:W-:-:S05]  /*0270*/  ISETP.EQ.U32.AND P0, PT, R0, UR5, PT ;  /* 0x0000000500007c0c */ /* 0x001fca000bf02070 */
[----:B------:R-:W0:Y:S08]  /*0280*/  LDCU.64 UR4, c[0x4][0x28] ;  /* 0x01000500ff0477ac */ /* 0x000e300008000a00 */
[----:B-1----:R1:W-:Y:S04]  /*0290*/  @P0 REDG.E.ADD.STRONG.GPU desc[UR36][R8.64], R11 ;  /* 0x0000000b0800098e */ /* 0x0023e8000c12e124 */
[----:B------:R-:W2:Y:S01]  /*02a0*/  LDG.E R18, desc[UR36][R8.64] ;  /* 0x0000002408127981 */ /* 0x000ea2000c1e1900 */
[----:B------:R-:W-:Y:S01]  /*02b0*/  MOV R22, 0x0 ;  /* 0x0000000000167802 */ /* 0x000fe20000000f00 */
[----:B0-----:R-:W-:Y:S01]  /*02c0*/  IMAD.U32 R5, RZ, RZ, UR5 ;  /* 0x00000005ff057e24 */ /* 0x001fe2000f8e00ff */
[----:B------:R-:W-:Y:S01]  /*02d0*/  MOV R4, UR4 ;  /* 0x0000000400047c02 */ /* 0x000fe20008000f00 */
[----:B------:R-:W-:Y:S01]  /*02e0*/  IMAD.MOV.U32 R6, RZ, RZ, R24 ;  /* 0x000000ffff067224 */ /* 0x000fe200078e0018 */
[----:B------:R1:W0:Y:S01]  /*02f0*/  LDC.64 R2, c[0x4][R22] ;  /* 0x0100000016027b82 */ /* 0x0002220000000a00 */
[----:B------:R-:W-:Y:S01]  /*0300*/  MOV R7, R23 ;  /* 0x0000001700077202 */ /* 0x000fe20000000f00 */
[----:B0-2---:R1:W-:Y:S06]  /*0310*/  STL.128 [R1], R16 ;  /* 0x0000001001007387 */ /* 0x0053ec0000100c00 */
[----:B------:R-:W-:-:S07]  /*0320*/  LEPC R20, `(.L_x_2) ;  /* 0x000000001014794e */ /* 0x000fce0000000000 */
[----:B-1----:R-:W-:Y:S05]  /*0330*/  CALL.ABS.NOINC R2 ;  /* 0x0000000002007343 */ /* 0x002fea0003c00000 */
.L_x_2:
[----:B------:R-:W-:-:S13]  /*0340*/  LOP3.LUT P0, R16, R17, RZ, R16, 0xfa, !PT ;  /* 0x000000ff11107212 */ /* 0x000fda000780fa10 */
[----:B------:R-:W-:Y:S05]  /*0350*/  @P0 BRA `(.L_x_3) ;  /* 0x0000000000b80947 */ /* 0x000fea0003800000 */
[----:B------:R-:W0:Y:S01]  /*0360*/  S2R R0, SR_LANEID ;  /* 0x0000000000007919 */ /* 0x000e220000000000 */
[----:B------:R-:W1:Y:S01]  /*0370*/  LDC.64 R8, c[0x4][0x8] ;  /* 0x01000200ff087b82 */ /* 0x000e620000000a00 */
[----:B------:R-:W-:Y:S02]  /*0380*/  VOTEU.ANY UR4, UPT, PT ;  /* 0x0000000000047886 */ /* 0x000fe400038e0100 */
[----:B------:R-:W-:Y:S02]  /*0390*/  UFLO.U32 UR5, UR4 ;  /* 0x00000004000572bd */ /* 0x000fe400080e0000 */
[----:B------:R-:W1:Y:S04]  /*03a0*/  POPC R11, UR4 ;  /* 0x00000004000b7d09 */ /* 0x000e680008000000 */
[----:B0-----:R-:W-:Y:S01]  /*03b0*/  ISETP.EQ.U32.AND P0, PT, R0, UR5, PT ;  /* 0x0000000500007c0c */ /* 0x001fe2000bf02070 */
[----:B------:R0:W2:Y:S04]  /*03c0*/  LDC.64 R2, c[0x4][R22] ;  /* 0x0100000016027b82 */ /* 0x0000a80000000a00 */
[----:B------:R-:W3:Y:S08]  /*03d0*/  LDCU.64 UR4, c[0x4][0x30] ;  /* 0x01000600ff0477ac */ /* 0x000ef00008000a00 */
[----:B-1----:R0:W-:Y:S04]  /*03e0*/  @P0 REDG.E.ADD.STRONG.GPU desc[UR36][R8.64], R11 ;  /* 0x0000000b0800098e */ /* 0x0021e8000c12e124 */
[----:B------:R-:W4:Y:S01]  /*03f0*/  LDG.E R0, desc[UR36][R8.64] ;  /* 0x0000002408007981 */ /* 0x000f22000c1e1900 */
[----:B------:R-:W-:Y:S01]  /*0400*/  MOV R6, R24 ;  /* 0x0000001800067202 */ /* 0x000fe20000000f00 */
[----:B------:R-:W-:-:S02]  /*0410*/  IMAD.MOV.U32 R7, RZ, RZ, R23 ;  /* 0x000000ffff077224 */ /* 0x000fc400078e0017 */
[----:B---3--:R-:W-:Y:S02]  /*0420*/  IMAD.U32 R4, RZ, RZ, UR4 ;  /* 0x00000004ff047e24 */ /* 0x008fe4000f8e00ff */
[----:B------:R-:W-:Y:S01]  /*0430*/  IMAD.U32 R5, RZ, RZ, UR5 ;  /* 0x00000005ff057e24 */ /* 0x000fe2000f8e00ff */
[----:B--2-4-:R0:W-:Y:S06]  /*0440*/  STL [R1], R0 ;  /* 0x0000000001007387 */ /* 0x0141ec0000100800 */
[----:B------:R-:W-:-:S07]  /*0450*/  LEPC R20, `(.L_x_4) ;  /* 0x000000001014794e */ /* 0x000fce0000000000 */
[----:B0-----:R-:W-:Y:S05]  /*0460*/  CALL.ABS.NOINC R2 ;  /* 0x0000000002007343 */ /* 0x001fea0003c00000 */
.L_x_4:
[----:B------:R-:W0:Y:S01]  /*0470*/  LDC.64 R12, c[0x4][0x8] ;  /* 0x01000200ff0c7b82 */ /* 0x000e220000000a00 */
[----:B------:R-:W-:Y:S02]  /*0480*/  HFMA2 R3, -RZ, RZ, 0, 0 ;  /* 0x00000000ff037431 */ /* 0x000fe400000001ff */
[----:B------:R-:W-:-:S05]  /*0490*/  IMAD.MOV.U32 R2, RZ, RZ, R19 ;  /* 0x000000ffff027224 */ /* 0x000fca00078e0013 */
[----:B0-----:R-:W2:Y:S01]  /*04a0*/  ATOMG.E.CAS.STRONG.GPU PT, R0, [R12], R2, R3 ;  /* 0x000000020c0073a9 */ /* 0x001ea200001ee103 */
[----:B------:R-:W-:Y:S01]  /*04b0*/  BSSY.RECONVERGENT B6, `(.L_x_5) ;  /* 0x0000012000067945 */ /* 0x000fe20003800200 */
[----:B--2---:R-:W-:-:S13]  /*04c0*/  ISETP.NE.AND P0, PT, R0, R19, PT ;  /* 0x000000130000720c */ /* 0x004fda0003f05270 */
[----:B------:R-:W-:Y:S05]  /*04d0*/  @P0 BRA `(.L_x_6) ;  /* 0x00000000003c0947 */ /* 0x000fea0003800000 */
[----:B------:R-:W0:Y:S01]  /*04e0*/  LDC.64 R8, c[0x4][0x10] ;  /* 0x01000400ff087b82 */ /* 0x000e220000000a00 */
[----:B------:R-:W-:Y:S01]  /*04f0*/  IMAD.MOV.U32 R15, RZ, RZ, 0x1 ;  /* 0x00000001ff0f7424 */ /* 0x000fe200078e00ff */
[----:B------:R-:W1:Y:S01]  /*0500*/  LDCU.64 UR4, c[0x4][0x38] ;  /* 0x01000700ff0477ac */ /* 0x000e620008000a00 */
[----:B------:R-:W-:-:S05]  /*0510*/  IMAD.MOV.U32 R14, RZ, RZ, RZ ;  /* 0x000000ffff0e7224 */ /* 0x000fca00078e00ff */
[----:B0-----:R0:W5:Y:S04]  /*0520*/  ATOMG.E.CAS.STRONG.GPU PT, RZ, [R8], R14, R15 ;  /* 0x0000000e08ff73a9 */ /* 0x00116800001ee10f */
[----:B------:R-:W2:Y:S04]  /*0530*/  LDG.E R10, desc[UR36][R8.64] ;  /* 0x00000024080a7981 */ /* 0x000ea8000c1e1900 */
[----:B------:R-:W2:Y:S01]  /*0540*/  LDG.E R11, desc[UR36][R12.64] ;  /* 0x000000240c0b7981 */ /* 0x000ea2000c1e1900 */
[----:B------:R0:W3:Y:S01]  /*0550*/  LDC.64 R2, c[0x4][R22] ;  /* 0x0100000016027b82 */ /* 0x0000e20000000a00 */
[----:B-1----:R-:W-:Y:S01]  /*0560*/  MOV R4, UR4 ;  /* 0x0000000400047c02 */ /* 0x002fe20008000f00 */
[----:B------:R-:W-:Y:S01]  /*0570*/  IMAD.U32 R5, RZ, RZ, UR5 ;  /* 0x00000005ff057e24 */ /* 0x000fe2000f8e00ff */
[----:B------:R-:W-:Y:S01]  /*0580*/  MOV R7, R23 ;  /* 0x0000001700077202 */ /* 0x000fe20000000f00 */
[----:B------:R-:W-:Y:S01]  /*0590*/  IMAD.MOV.U32 R6, RZ, RZ, R24 ;  /* 0x000000ffff067224 */ /* 0x000fe200078e0018 */
[----:B--23--:R0:W-:Y:S06]  /*05a0*/  STL.64 [R1], R10 ;  /* 0x0000000a01007387 */ /* 0x00c1ec0000100a00 */
[----:B------:R-:W-:-:S07]  /*05b0*/  LEPC R20, `(.L_x_6) ;  /* 0x000000001014794e */ /* 0x000fce0000000000 */
[----:B0----5:R-:W-:Y:S05]  /*05c0*/  CALL.ABS.NOINC R2 ;  /* 0x0000000002007343 */ /* 0x021fea0003c00000 */
.L_x_6:
[----:B------:R-:W-:Y:S05]  /*05d0*/  BSYNC.RECONVERGENT B6 ;  /* 0x0000000000067941 */ /* 0x000fea0003800200 */
.L_x_5:
[----:B------:R-:W0:Y:S02]  /*05e0*/  LDC.64 R2, c[0x4][0x10] ;  /* 0x01000400ff027b82 */ /* 0x000e240000000a00 */
.L_x_7:
[----:B------:R-:W-:Y:S01]  /*05f0*/  CS2R R4, SRZ ;  /* 0x0000000000047805 */ /* 0x000fe2000001ff00 */
[----:B------:R-:W-:Y:S05]  /*0600*/  YIELD ;  /* 0x0000000000007946 */ /* 0x000fea0003800000 */
[----:B0-----:R-:W2:Y:S02]  /*0610*/  ATOMG.E.CAS.STRONG.GPU PT, R0, [R2], R4, R5 ;  /* 0x00000004020073a9 */ /* 0x001ea400001ee105 */
[----:B--2---:R-:W-:-:S13]  /*0620*/  ISETP.NE.AND P0, PT, R0, RZ, PT ;  /* 0x000000ff0000720c */ /* 0x004fda0003f05270 */
[----:B------:R-:W-:Y:S05]  /*0630*/  @!P0 BRA `(.L_x_7) ;  /* 0xfffffffc00ec8947 */ /* 0x000fea000383ffff */
.L_x_3:
[----:B------:R-:W-:Y:S01]  /*0640*/  ISETP.NE.AND P0, PT, R16, RZ, PT ;  /* 0x000000ff1000720c */ /* 0x000fe20003f05270 */
[----:B------:R-:W-:Y:S05]  /*0650*/  WARPSYNC.ALL ;  /* 0x0000000000007948 */ /* 0x000fea0003800000 */
[----:B------:R-:W-:Y:S07]  /*0660*/  BAR.SYNC.DEFER_BLOCKING 0x0 ;  /* 0x0000000000007b1d */ /* 0x000fee0000010000 */
[----:B------:R-:W-:Y:S05]  /*0670*/  @P0 BRA `(.L_x_8) ;  /* 0x0000000000940947 */ /* 0x000fea0003800000 */
[----:B------:R-:W0:Y:S01]  /*0680*/  S2R R0, SR_LANEID ;  /* 0x0000000000007919 */ /* 0x000e220000000000 */
[----:B------:R-:W1:Y:S01]  /*0690*/  LDC.64 R10, c[0x4][0x8] ;  /* 0x01000200ff0a7b82 */ /* 0x000e620000000a00 */
[----:B------:R-:W-:Y:S01]  /*06a0*/  VOTEU.ANY UR4, UPT, PT ;  /* 0x0000000000047886 */ /* 0x000fe200038e0100 */
[----:B------:R-:W-:Y:S01]  /*06b0*/  IMAD.MOV.U32 R4, RZ, RZ, R19 ;  /* 0x000000ffff047224 */ /* 0x000fe200078e0013 */
[----:B------:R-:W-:Y:S02]  /*06c0*/  UFLO.U32 UR5, UR4 ;  /* 0x00000004000572bd */ /* 0x000fe400080e0000 */
[----:B------:R-:W1:Y:S01]  /*06d0*/  POPC R3, UR4 ;  /* 0x0000000400037d09 */ /* 0x000e620008000000 */
[----:B------:R-:W-:-:S03]  /*06e0*/  IMAD.MOV.U32 R5, RZ, RZ, RZ ;  /* 0x000000ffff057224 */ /* 0x000fc600078e00ff */
[----:B0-----:R-:W-:-:S13]  /*06f0*/  ISETP.EQ.U32.AND P0, PT, R0, UR5, PT ;  /* 0x0000000500007c0c */ /* 0x001fda000bf02070 */
[----:B-1----:R0:W-:Y:S04]  /*0700*/  @P0 REDG.E.ADD.STRONG.GPU desc[UR36][R10.64], R3 ;  /* 0x000000030a00098e */ /* 0x0021e8000c12e124 */
[----:B------:R-:W2:Y:S01]  /*0710*/  ATOMG.E.CAS.STRONG.GPU PT, R0, [R10], R4, R5 ;  /* 0x000000040a0073a9 */ /* 0x000ea200001ee105 */
[----:B------:R-:W-:Y:S01]  /*0720*/  BSSY.RECONVERGENT B6, `(.L_x_9) ;  /* 0x0000013000067945 */ /* 0x000fe20003800200 */
[----:B--2---:R-:W-:-:S13]  /*0730*/  ISETP.NE.AND P0, PT, R0, R19, PT ;  /* 0x000000130000720c */ /* 0x004fda0003f05270 */
[----:B0-----:R-:W-:Y:S05]  /*0740*/  @P0 BRA `(.L_x_10) ;  /* 0x0000000000400947 */ /* 0x001fea0003800000 */
[----:B------:R-:W0:Y:S01]  /*0750*/  LDC.64 R12, c[0x4][0x10] ;  /* 0x01000400ff0c7b82 */ /* 0x000e220000000a00 */
[----:B------:R-:W-:Y:S02]  /*0760*/  HFMA2 R8, -RZ, RZ, 0, 5.9604644775390625e-08 ;  /* 0x00000001ff087431 */ /* 0x000fe400000001ff */
[----:B------:R-:W-:Y:S01]  /*0770*/  IMAD.MOV.U32 R9, RZ, RZ, RZ ;  /* 0x000000ffff097224 */ /* 0x000fe200078e00ff */
[----:B------:R-:W-:Y:S01]  /*0780*/  MOV R0, 0x0 ;  /* 0x0000000000007802 */ /* 0x000fe20000000f00 */
[----:B------:R-:W1:Y:S03]  /*0790*/  LDCU.64 UR4, c[0x4][0x40] ;  /* 0x01000800ff0477ac */ /* 0x000e660008000a00 */
[----:B0-----:R0:W5:Y:S04]  /*07a0*/  ATOMG.E.CAS.STRONG.GPU PT, RZ, [R12], R8, R9 ;  /* 0x000000080cff73a9 */ /* 0x00116800001ee109 */
[----:B------:R-:W2:Y:S04]  /*07b0*/  LDG.E R2, desc[UR36][R12.64] ;  /* 0x000000240c027981 */ /* 0x000ea8000c1e1900 */
[----:B------:R-:W2:Y:S01]  /*07c0*/  LDG.E R3, desc[UR36][R10.64] ;  /* 0x000000240a037981 */ /* 0x000ea2000c1e1900 */
[----:B------:R0:W3:Y:S01]  /*07d0*/  LDC.64 R14, c[0x4][R0] ;  /* 0x01000000000e7b82 */ /* 0x0000e20000000a00 */
[----:B-1----:R-:W-:Y:S01]  /*07e0*/  IMAD.U32 R4, RZ, RZ, UR4 ;  /* 0x00000004ff047e24 */ /* 0x002fe2000f8e00ff */
[----:B------:R-:W-:Y:S01]  /*07f0*/  MOV R5, UR5 ;  /* 0x0000000500057c02 */ /* 0x000fe20008000f00 */
[----:B------:R-:W-:-:S02]  /*0800*/  IMAD.MOV.U32 R6, RZ, RZ, R24 ;  /* 0x000000ffff067224 */ /* 0x000fc400078e0018 */
[----:B------:R-:W-:Y:S01]  /*0810*/  IMAD.MOV.U32 R7, RZ, RZ, R23 ;  /* 0x000000ffff077224 */ /* 0x000fe200078e0017 */
[----:B--23--:R0:W-:Y:S06]  /*0820*/  STL.64 [R1], R2 ;  /* 0x0000000201007387 */ /* 0x00c1ec0000100a00 */
[----:B------:R-:W-:-:S07]  /*0830*/  LEPC R20, `(.L_x_10) ;  /* 0x000000001014794e */ /* 0x000fce0000000000 */
[----:B0----5:R-:W-:Y:S05]  /*0840*/  CALL.ABS.NOINC R14 ;  /* 0x000000000e007343 */ /* 0x021fea0003c00000 */
.L_x_10:
[----:B------:R-:W-:Y:S05]  /*0850*/  BSYNC.RECONVERGENT B6 ;  /* 0x0000000000067941 */ /* 0x000fea0003800200 */
.L_x_9:
[----:B------:R-:W0:Y:S01]  /*0860*/  LDC.64 R2, c[0x4][0x10] ;  /* 0x01000400ff027b82 */ /* 0x000e220000000a00 */
[----:B------:R-:W-:Y:S02]  /*0870*/  HFMA2 R4, -RZ, RZ, 0, 5.9604644775390625e-08 ;  /* 0x00000001ff047431 */ /* 0x000fe400000001ff */
[----:B------:R-:W-:-:S07]  /*0880*/  IMAD.MOV.U32 R5, RZ, RZ, 0x1 ;  /* 0x00000001ff057424 */ /* 0x000fce00078e00ff */
.L_x_11:
[----:B------:R-:W-:Y:S05]  /*0890*/  YIELD ;  /* 0x0000000000007946 */ /* 0x000fea0003800000 */
[----:B0-----:R-:W2:Y:S02]  /*08a0*/  ATOMG.E.CAS.STRONG.GPU PT, R0, [R2], R4, R5 ;  /* 0x00000004020073a9 */ /* 0x001ea400001ee105 */
[----:B--2---:R-:W-:-:S13]  /*08b0*/  ISETP.NE.AND P0, PT, R0, 0x1, PT ;  /* 0x000000010000780c */ /* 0x004fda0003f05270 */
[----:B------:R-:W-:Y:S05]  /*08c0*/  @!P0 BRA `(.L_x_11) ;  /* 0xfffffffc00f08947 */ /* 0x000fea000383ffff */
.L_x_8:
[----:B------:R-:W-:Y:S05]  /*08d0*/  WARPSYNC.ALL ;  /* 0x0000000000007948 */ /* 0x000fea0003800000 */
[----:B------:R-:W0:Y:S01]  /*08e0*/  LDCU.64 UR4, c[0x0][0x380] ;  /* 0x00007000ff0477ac */ /* 0x000e220008000a00 */
[----:B------:R-:W-:Y:S01]  /*08f0*/  BAR.SYNC.DEFER_BLOCKING 0x0 ;  /* 0x0000000000007b1d */ /* 0x000fe20000010000 */
[----:B0-----:R-:W-:-:S04]  /*0900*/  ISETP.GE.AND P0, PT, R26, UR5, PT ;  /* 0x000000051a007c0c */ /* 0x001fc8000bf06270 */
[----:B------:R-:W-:-:S13]  /*0910*/  ISETP.GE.OR P0, PT, R25, UR4, P0 ;  /* 0x0000000419007c0c */ /* 0x000fda0008706670 */
[----:B------:R-:W-:Y:S05]  /*0920*/  @P0 EXIT ;  /* 0x000000000000094d */ /* 0x000fea0003800000 */
[----:B------:R-:W0:Y:S01]  /*0930*/  LDC.64 R2, c[0x0][0x388] ;  /* 0x0000e200ff027b82 */ /* 0x000e220000000a00 */
[----:B------:R-:W-:-:S07]  /*0940*/  IMAD R25, R25, UR5, R26 ;  /* 0x0000000519197c24 */ /* 0x000fce000f8e021a */
[----:B------:R-:W1:Y:S08]  /*0950*/  LDC.64 R4, c[0x0][0x390] ;  /* 0x0000e400ff047b82 */ /* 0x000e700000000a00 */
[----:B------:R-:W2:Y:S01]  /*0960*/  LDC.64 R6, c[0x0][0x398] ;  /* 0x0000e600ff067b82 */ /* 0x000ea20000000a00 */
[----:B0-----:R-:W-:-:S06]  /*0970*/  IMAD.WIDE R2, R25, 0x4, R2 ;  /* 0x0000000419027825 */ /* 0x001fcc00078e0202 */
[----:B------:R-:W3:Y:S01]  /*0980*/  LDG.E R2, desc[UR36][R2.64] ;  /* 0x0000002402027981 */ /* 0x000ee2000c1e1900 */
[----:B-1----:R-:W-:-:S06]  /*0990*/  IMAD.WIDE R4, R25, 0x4, R4 ;  /* 0x0000000419047825 */ /* 0x002fcc00078e0204 */
[----:B------:R-:W3:Y:S01]  /*09a0*/  LDG.E R5, desc[UR36][R4.64] ;  /* 0x0000002404057981 */ /* 0x000ee2000c1e1900 */
[----:B--2---:R-:W-:-:S04]  /*09b0*/  IMAD.WIDE R6, R25, 0x4, R6 ;  /* 0x0000000419067825 */ /* 0x004fc800078e0206 */
[----:B---3--:R-:W-:-:S05]  /*09c0*/  FADD R9, R2, R5 ;  /* 0x0000000502097221 */ /* 0x008fca0000000000 */
[----:B------:R-:W-:Y:S01]  /*09d0*/  STG.E desc[UR36][R6.64], R9 ;  /* 0x0000000906007986 */ /* 0x000fe2000c101924 */
[----:B------:R-:W-:Y:S05]  /*09e0*/  EXIT ;  /* 0x000000000000794d */ /* 0x000fea0003800000 */
.L_x_12:
[----:B------:R-:W-:-:S00]  /*09f0*/  BRA `(.L_x_12) ;  /* 0xfffffffc00fc7947 */ /* 0x000fc0000383ffff */
[----:B------:R-:W-:-:S00]  /*0a00*/  NOP ;  /* 0x0000000000007918 */ /* 0x000fc00000000000 */
[----:B------:R-:W-:-:S00]  /*0a10*/  NOP ;  /* 0x0000000000007918 */ /* 0x000fc00000000000 */
[----:B------:R-:W-:-:S00]  /*0a20*/  NOP ;  /* 0x0000000000007918 */ /* 0x000fc00000000000 */
[----:B------:R-:W-:-:S00]  /*0a30*/  NOP ;  /* 0x0000000000007918 */ /* 0x000fc00000000000 */
[----:B------:R-:W-:-:S00]  /*0a40*/  NOP ;  /* 0x0000000000007918 */ /* 0x000fc00000000000 */
[----:B------:R-:W-:-:S00]  /*0a50*/  NOP ;  /* 0x0000000000007918 */ /* 0x000fc00000000000 */
[----:B------:R-:W-:-:S00]  /*0a60*/  NOP ;  /* 0x0000000000007918 */ /* 0x000fc00000000000 */
[----:B------:R-:W-:-:S00]  /*0a70*/  NOP ;  /* 0x0000000000007918 */ /* 0x000fc00000000000 */
.L_x_13:


//--------------------- .nv.global.init           --------------------------
	.section	.nv.global.init,"aw",@progbits
.nv.global.init:
	.type		$str$2,@object
	.size		$str$2,($str - $str$2)
$str$2:
        /*0000*/ 	.byte	0x6d, 0x6f, 0x6e, 0x69, 0x74, 0x6f, 0x72, 0x20, 0x3d, 0x20, 0x25, 0x64, 0x0a, 0x00
	.type		$str,@object
	.size		$str,($str$3 - $str)
$str:
        /*000e*/ 	.byte	0x62, 0x6c, 0x6f, 0x63, 0x6b, 0x4e, 0x75, 0x6d, 0x20, 0x3d, 0x20, 0x25, 0x64, 0x0a, 0x00
	.type		$str$3,@object
	.size		$str$3,($str$4 - $str$3)
$str$3:
        /*001d*/ 	.byte	0x6e, 0x6f, 0x77, 0x20, 0x73, 0x69, 0x67, 0x6e, 0x61, 0x6c, 0x20, 0x69, 0x73, 0x20, 0x25, 0x64
        /*002d*/ 	.byte	0x20, 0x61, 0x6e, 0x64, 0x20, 0x6d, 0x6f, 0x6e, 0x69, 0x74, 0x6f, 0x72, 0x20, 0x69, 0x73, 0x20
        /*003d*/ 	.byte	0x25, 0x64, 0x0a, 0x00
	.type		$str$4,@object
	.size		$str$4,($str$1 - $str$4)
$str$4:
        /*0041*/ 	.byte	0x40, 0x40, 0x40, 0x20, 0x6e, 0x6f, 0x77, 0x20, 0x73, 0x69, 0x67, 0x6e, 0x61, 0x6c, 0x20, 0x69
        /*0051*/ 	.byte	0x73, 0x20, 0x25, 0x64, 0x20, 0x61, 0x6e, 0x64, 0x20, 0x6d, 0x6f, 0x6e, 0x69, 0x74, 0x6f, 0x72
        /*0061*/ 	.byte	0x20, 0x69, 0x73, 0x20, 0x25, 0x64, 0x0a, 0x00
	.type		$str$1,@object
	.size		$str$1,(.L_4 - $str$1)
$str$1:
        /*0069*/ 	.byte	0x6a, 0x6a, 0x3d, 0x20, 0x25, 0x64, 0x2c, 0x20, 0x69, 0x69, 0x3d, 0x20, 0x25, 0x64, 0x2c, 0x20
        /*0079*/ 	.byte	0x74, 0x68, 0x72, 0x65, 0x61, 0x64, 0x4e, 0x75, 0x6d, 0x20, 0x3d, 0x20, 0x25, 0x64, 0x2c, 0x20
        /*0089*/ 	.byte	0x62, 0x6c, 0x6f, 0x63, 0x6b, 0x4e, 0x75, 0x6d, 0x20, 0x3d, 0x20, 0x25, 0x64, 0x0a, 0x00
.L_4:


//--------------------- .nv.shared.reserved.0     --------------------------
	.section	.nv.shared.reserved.0,"aw",@nobits
	.weak		__nv_reservedSMEM_offset_0_alias
	.size		__nv_reservedSMEM_offset_0_alias, 0, 64
	.other		__nv_reservedSMEM_offset_0_alias,@"STO_CUDA_RESERVED_SHARED STV_DEFAULT"
__nv_reservedSMEM_offset_0_alias:
	.zero		0
	.zero		64


//--------------------- .nv.global                --------------------------
	.section	.nv.global,"aw",@nobits
	.align	4
.nv.global:
	.type		threadNum,@object
	.size		threadNum,(monitor - threadNum)
threadNum:
	.zero		4
	.type		monitor,@object
	.size		monitor,(signal - monitor)
monitor:
	.zero		4
	.type		signal,@object
	.size		signal,(.L_1 - signal)
signal:
	.zero		4
.L_1:


//--------------------- .nv.constant0._Z6vecAddiiPfS_S_ --------------------------
	.section	.nv.constant0._Z6vecAddiiPfS_S_,"a",@progbits
	.sectionflags	@""
	.align	4
.nv.constant0._Z6vecAddiiPfS_S_:
	.zero		928


//--------------------- SYMBOLS --------------------------

	.type		.nv.reservedSmem.offset0,@object
	.size		.nv.reservedSmem.offset0,0x4
	.type		vprintf,@function
